//
// Generated by NVIDIA NVVM Compiler
//
// Compiler Build ID: CL-36424714
// Cuda compilation tools, release 13.0, V13.0.88
// Based on NVVM 20.0.0
//

.version 9.0
.target sm_100
.address_size 64

	// .globl	_Z10dotProductPKfS0_Pfi

.visible .entry _Z10dotProductPKfS0_Pfi(
	.param .u64 .ptr .align 1 _Z10dotProductPKfS0_Pfi_param_0,
	.param .u64 .ptr .align 1 _Z10dotProductPKfS0_Pfi_param_1,
	.param .u64 .ptr .align 1 _Z10dotProductPKfS0_Pfi_param_2,
	.param .u32 _Z10dotProductPKfS0_Pfi_param_3
)
{
	.reg .pred 	%p<2>;
	.reg .b32 	%r<6>;
	.reg .b32 	%f<5>;
	.reg .b64 	%rd<10>;

	ld.param.u64 	%rd1, [_Z10dotProductPKfS0_Pfi_param_0];
	ld.param.u64 	%rd2, [_Z10dotProductPKfS0_Pfi_param_1];
	ld.param.u64 	%rd3, [_Z10dotProductPKfS0_Pfi_param_2];
	ld.param.u32 	%r2, [_Z10dotProductPKfS0_Pfi_param_3];
	mov.u32 	%r3, %ntid.x;
	mov.u32 	%r4, %ctaid.x;
	mov.u32 	%r5, %tid.x;
	mad.lo.s32 	%r1, %r3, %r4, %r5;
	setp.ge.s32 	%p1, %r1, %r2;
	@%p1 bra 	$L__BB0_2;
	cvta.to.global.u64 	%rd4, %rd1;
	cvta.to.global.u64 	%rd5, %rd2;
	cvta.to.global.u64 	%rd6, %rd3;
	mul.wide.s32 	%rd7, %r1, 4;
	add.s64 	%rd8, %rd4, %rd7;
	ld.global.f32 	%f1, [%rd8];
	add.s64 	%rd9, %rd5, %rd7;
	ld.global.f32 	%f2, [%rd9];
	mul.f32 	%f3, %f1, %f2;
	atom.global.add.f32 	%f4, [%rd6], %f3;
$L__BB0_2:
	ret;

}
	// .globl	_Z15vectorMagnitudePKfPfi
.visible .entry _Z15vectorMagnitudePKfPfi(
	.param .u64 .ptr .align 1 _Z15vectorMagnitudePKfPfi_param_0,
	.param .u64 .ptr .align 1 _Z15vectorMagnitudePKfPfi_param_1,
	.param .u32 _Z15vectorMagnitudePKfPfi_param_2
)
{
	.reg .pred 	%p<2>;
	.reg .b32 	%r<6>;
	.reg .b32 	%f<4>;
	.reg .b64 	%rd<7>;

	ld.param.u64 	%rd1, [_Z15vectorMagnitudePKfPfi_param_0];
	ld.param.u64 	%rd2, [_Z15vectorMagnitudePKfPfi_param_1];
	ld.param.u32 	%r2, [_Z15vectorMagnitudePKfPfi_param_2];
	mov.u32 	%r3, %ntid.x;
	mov.u32 	%r4, %ctaid.x;
	mov.u32 	%r5, %tid.x;
	mad.lo.s32 	%r1, %r3, %r4, %r5;
	setp.ge.s32 	%p1, %r1, %r2;
	@%p1 bra 	$L__BB1_2;
	cvta.to.global.u64 	%rd3, %rd1;
	cvta.to.global.u64 	%rd4, %rd2;
	mul.wide.s32 	%rd5, %r1, 4;
	add.s64 	%rd6, %rd3, %rd5;
	ld.global.f32 	%f1, [%rd6];
	mul.f32 	%f2, %f1, %f1;
	atom.global.add.f32 	%f3, [%rd4], %f2;
$L__BB1_2:
	ret;

}


// ===== COMPILED SASS (sm_100) =====

	.target	sm_100

	.elftype	@"ET_EXEC"


//--------------------- .note.nv.tkinfo           --------------------------
	.section	.note.nv.tkinfo,"",@"SHT_NOTE"
	.sectionflags	@"SHF_NOTE_NV_TKINFO"
	.tkinfo
        /*0018*/ 	.word	0x00000002
        /*0030*/ 	.string	""
        /*0030*/ 	.string	"ptxas"
        /*0030*/ 	.string	"Cuda compilation tools, release 13.0, V13.0.88"
        /*0030*/ 	.string	"Build cuda_13.0.r13.0/compiler.36424714_0"
        /*0030*/ 	.string	"-arch sm_100 -m 64 "



//--------------------- .note.nv.cuinfo           --------------------------
	.section	.note.nv.cuinfo,"",@"SHT_NOTE"
	.sectionflags	@"SHF_NOTE_NV_CUINFO"
        /*0018*/ 	.short	0x0002
        /*001a*/ 	.short	0x0064
        /*001c*/ 	.short	0x0082
	.zero		2


//--------------------- .nv.info                  --------------------------
	.section	.nv.info,"",@"SHT_CUDA_INFO"
	.align	4


	//----- nvinfo : EIATTR_REGCOUNT
	.align		4
        /*0000*/ 	.byte	0x04, 0x2f
        /*0002*/ 	.short	(.L_1 - .L_0)
	.align		4
.L_0:
        /*0004*/ 	.word	index@(_Z10dotProductPKfS0_Pfi)
        /*0008*/ 	.word	0x0000000c


	//----- nvinfo : EIATTR_FRAME_SIZE
	.align		4
.L_1:
        /*000c*/ 	.byte	0x04, 0x11
        /*000e*/ 	.short	(.L_3 - .L_2)
	.align		4
.L_2:
        /*0010*/ 	.word	index@(_Z10dotProductPKfS0_Pfi)
        /*0014*/ 	.word	0x00000000


	//----- nvinfo : EIATTR_REGCOUNT
	.align		4
.L_3:
        /*0018*/ 	.byte	0x04, 0x2f
        /*001a*/ 	.short	(.L_5 - .L_4)
	.align		4
.L_4:
        /*001c*/ 	.word	index@(_Z15vectorMagnitudePKfPfi)
        /*0020*/ 	.word	0x0000000a


	//----- nvinfo : EIATTR_FRAME_SIZE
	.align		4
.L_5:
        /*0024*/ 	.byte	0x04, 0x11
        /*0026*/ 	.short	(.L_7 - .L_6)
	.align		4
.L_6:
        /*0028*/ 	.word	index@(_Z15vectorMagnitudePKfPfi)
        /*002c*/ 	.word	0x00000000


	//----- nvinfo : EIATTR_MIN_STACK_SIZE
	.align		4
.L_7:
        /*0030*/ 	.byte	0x04, 0x12
        /*0032*/ 	.short	(.L_9 - .L_8)
	.align		4
.L_8:
        /*0034*/ 	.word	index@(_Z15vectorMagnitudePKfPfi)
        /*0038*/ 	.word	0x00000000


	//----- nvinfo : EIATTR_MIN_STACK_SIZE
	.align		4
.L_9:
        /*003c*/ 	.byte	0x04, 0x12
        /*003e*/ 	.short	(.L_11 - .L_10)
	.align		4
.L_10:
        /*0040*/ 	.word	index@(_Z10dotProductPKfS0_Pfi)
        /*0044*/ 	.word	0x00000000
.L_11:


//--------------------- .nv.compat                --------------------------
	.section	.nv.compat,"",@"SHT_CUDA_COMPAT_INFO"
	.align	4
        /*0000*/ 	.byte	0x02, 0x09, 0x00, 0x00, 0x02, 0x02, 0x01, 0x00, 0x02, 0x05, 0x05, 0x00, 0x03, 0x07, 0x01, 0x01
        /*0010*/ 	.byte	0x02, 0x03, 0x00, 0x00, 0x02, 0x06, 0x01, 0x00, 0x04, 0x0b, 0x08, 0x00, 0x09, 0x00, 0x00, 0x00
        /*0020*/ 	.byte	0x00, 0x00, 0x00, 0x00


//--------------------- .nv.info._Z15vectorMagnitudePKfPfi --------------------------
	.section	.nv.info._Z15vectorMagnitudePKfPfi,"",@"SHT_CUDA_INFO"
	.sectionflags	@""
	.align	4


	//----- nvinfo : EIATTR_CUDA_API_VERSION
	.align		4
        /*0000*/ 	.byte	0x04, 0x37
        /*0002*/ 	.short	(.L_13 - .L_12)
.L_12:
        /*0004*/ 	.word	0x00000082


	//----- nvinfo : EIATTR_KPARAM_INFO
	.align		4
.L_13:
        /*0008*/ 	.byte	0x04, 0x17
        /*000a*/ 	.short	(.L_15 - .L_14)
.L_14:
        /*000c*/ 	.word	0x00000000
        /*0010*/ 	.short	0x0002
        /*0012*/ 	.short	0x0010
        /*0014*/ 	.byte	0x00, 0xf0, 0x11, 0x00


	//----- nvinfo : EIATTR_KPARAM_INFO
	.align		4
.L_15:
        /*0018*/ 	.byte	0x04, 0x17
        /*001a*/ 	.short	(.L_17 - .L_16)
.L_16:
        /*001c*/ 	.word	0x00000000
        /*0020*/ 	.short	0x0001
        /*0022*/ 	.short	0x0008
        /*0024*/ 	.byte	0x00, 0xf5, 0x21, 0x00


	//----- nvinfo : EIATTR_KPARAM_INFO
	.align		4
.L_17:
        /*0028*/ 	.byte	0x04, 0x17
        /*002a*/ 	.short	(.L_19 - .L_18)
.L_18:
        /*002c*/ 	.word	0x00000000
        /*0030*/ 	.short	0x0000
        /*0032*/ 	.short	0x0000
        /*0034*/ 	.byte	0x00, 0xf5, 0x21, 0x00


	//----- nvinfo : EIATTR_SPARSE_MMA_MASK
	.align		4
.L_19:
        /*0038*/ 	.byte	0x03, 0x50
        /*003a*/ 	.short	0x0000


	//----- nvinfo : EIATTR_MAXREG_COUNT
	.align		4
        /*003c*/ 	.byte	0x03, 0x1b
        /*003e*/ 	.short	0x00ff


	//----- nvinfo : EIATTR_MERCURY_ISA_VERSION
	.align		4
        /*0040*/ 	.byte	0x03, 0x5f
        /*0042*/ 	.short	0x0101


	//----- nvinfo : EIATTR_VRC_CTA_INIT_COUNT
	.align		4
        /*0044*/ 	.byte	0x02, 0x4a
	.zero		1
	.zero		1


	//----- nvinfo : EIATTR_EXIT_INSTR_OFFSETS
	.align		4
        /*0048*/ 	.byte	0x04, 0x1c
        /*004a*/ 	.short	(.L_21 - .L_20)


	//   ....[0]....
.L_20:
        /*004c*/ 	.word	0x00000070


	//   ....[1]....
        /*0050*/ 	.word	0x000000f0


	//----- nvinfo : EIATTR_CBANK_PARAM_SIZE
	.align		4
.L_21:
        /*0054*/ 	.byte	0x03, 0x19
        /*0056*/ 	.short	0x0014


	//----- nvinfo : EIATTR_PARAM_CBANK
	.align		4
        /*0058*/ 	.byte	0x04, 0x0a
        /*005a*/ 	.short	(.L_23 - .L_22)
	.align		4
.L_22:
        /*005c*/ 	.word	index@(.nv.constant0._Z15vectorMagnitudePKfPfi)
        /*0060*/ 	.short	0x0380
        /*0062*/ 	.short	0x0014


	//----- nvinfo : EIATTR_SW_WAR
	.align		4
.L_23:
        /*0064*/ 	.byte	0x04, 0x36
        /*0066*/ 	.short	(.L_25 - .L_24)
.L_24:
        /*0068*/ 	.word	0x00000008
.L_25:


//--------------------- .nv.info._Z10dotProductPKfS0_Pfi --------------------------
	.section	.nv.info._Z10dotProductPKfS0_Pfi,"",@"SHT_CUDA_INFO"
	.sectionflags	@""
	.align	4


	//----- nvinfo : EIATTR_CUDA_API_VERSION
	.align		4
        /*0000*/ 	.byte	0x04, 0x37
        /*0002*/ 	.short	(.L_27 - .L_26)
.L_26:
        /*0004*/ 	.word	0x00000082


	//----- nvinfo : EIATTR_KPARAM_INFO
	.align		4
.L_27:
        /*0008*/ 	.byte	0x04, 0x17
        /*000a*/ 	.short	(.L_29 - .L_28)
.L_28:
        /*000c*/ 	.word	0x00000000
        /*0010*/ 	.short	0x0003
        /*0012*/ 	.short	0x0018
        /*0014*/ 	.byte	0x00, 0xf0, 0x11, 0x00


	//----- nvinfo : EIATTR_KPARAM_INFO
	.align		4
.L_29:
        /*0018*/ 	.byte	0x04, 0x17
        /*001a*/ 	.short	(.L_31 - .L_30)
.L_30:
        /*001c*/ 	.word	0x00000000
        /*0020*/ 	.short	0x0002
        /*0022*/ 	.short	0x0010
        /*0024*/ 	.byte	0x00, 0xf5, 0x21, 0x00


	//----- nvinfo : EIATTR_KPARAM_INFO
	.align		4
.L_31:
        /*0028*/ 	.byte	0x04, 0x17
        /*002a*/ 	.short	(.L_33 - .L_32)
.L_32:
        /*002c*/ 	.word	0x00000000
        /*0030*/ 	.short	0x0001
        /*0032*/ 	.short	0x0008
        /*0034*/ 	.byte	0x00, 0xf5, 0x21, 0x00


	//----- nvinfo : EIATTR_KPARAM_INFO
	.align		4
.L_33:
        /*0038*/ 	.byte	0x04, 0x17
        /*003a*/ 	.short	(.L_35 - .L_34)
.L_34:
        /*003c*/ 	.word	0x00000000
        /*0040*/ 	.short	0x0000
        /*0042*/ 	.short	0x0000
        /*0044*/ 	.byte	0x00, 0xf5, 0x21, 0x00


	//----- nvinfo : EIATTR_SPARSE_MMA_MASK
	.align		4
.L_35:
        /*0048*/ 	.byte	0x03, 0x50
        /*004a*/ 	.short	0x0000


	//----- nvinfo : EIATTR_MAXREG_COUNT
	.align		4
        /*004c*/ 	.byte	0x03, 0x1b
        /*004e*/ 	.short	0x00ff


	//----- nvinfo : EIATTR_MERCURY_ISA_VERSION
	.align		4
        /*0050*/ 	.byte	0x03, 0x5f
        /*0052*/ 	.short	0x0101


	//----- nvinfo : EIATTR_VRC_CTA_INIT_COUNT
	.align		4
        /*0054*/ 	.byte	0x02, 0x4a
	.zero		1
	.zero		1


	//----- nvinfo : EIATTR_EXIT_INSTR_OFFSETS
	.align		4
        /*0058*/ 	.byte	0x04, 0x1c
        /*005a*/ 	.short	(.L_37 - .L_36)


	//   ....[0]....
.L_36:
        /*005c*/ 	.word	0x00000070


	//   ....[1]....
        /*0060*/ 	.word	0x00000120


	//----- nvinfo : EIATTR_CBANK_PARAM_SIZE
	.align		4
.L_37:
        /*0064*/ 	.byte	0x03, 0x19
        /*0066*/ 	.short	0x001c


	//----- nvinfo : EIATTR_PARAM_CBANK
	.align		4
        /*0068*/ 	.byte	0x04, 0x0a
        /*006a*/ 	.short	(.L_39 - .L_38)
	.align		4
.L_38:
        /*006c*/ 	.word	index@(.nv.constant0._Z10dotProductPKfS0_Pfi)
        /*0070*/ 	.short	0x0380
        /*0072*/ 	.short	0x001c


	//----- nvinfo : EIATTR_SW_WAR
	.align		4
.L_39:
        /*0074*/ 	.byte	0x04, 0x36
        /*0076*/ 	.short	(.L_41 - .L_40)
.L_40:
        /*0078*/ 	.word	0x00000008
.L_41:


//--------------------- .nv.callgraph             --------------------------
	.section	.nv.callgraph,"",@"SHT_CUDA_CALLGRAPH"
	.align	4
	.sectionentsize	8
	.align		4
        /*0000*/ 	.word	0x00000000
	.align		4
        /*0004*/ 	.word	0xffffffff
	.align		4
        /*0008*/ 	.word	0x00000000
	.align		4
        /*000c*/ 	.word	0xfffffffe
	.align		4
        /*0010*/ 	.word	0x00000000
	.align		4
        /*0014*/ 	.word	0xfffffffd
	.align		4
        /*0018*/ 	.word	0x00000000
	.align		4
        /*001c*/ 	.word	0xfffffffc


//--------------------- .text._Z15vectorMagnitudePKfPfi --------------------------
	.section	.text._Z15vectorMagnitudePKfPfi,"ax",@progbits
	.align	128
        .global         _Z15vectorMagnitudePKfPfi
        .type           _Z15vectorMagnitudePKfPfi,@function
        .size           _Z15vectorMagnitudePKfPfi,(.L_x_2 - _Z15vectorMagnitudePKfPfi)
        .other          _Z15vectorMagnitudePKfPfi,@"STO_CUDA_ENTRY STV_DEFAULT"
_Z15vectorMagnitudePKfPfi:
.text._Z15vectorMagnitudePKfPfi:
[----:B------:R-:W-:Y:S01]  /*0000*/  LDC R1, c[0x0][0x37c] ;  /* 0x0000df00ff017b82 */ /* 0x000fe20000000800 */
[----:B------:R-:W0:Y:S01]  /*0010*/  S2R R5, SR_CTAID.X ;  /* 0x0000000000057919 */ /* 0x000e220000002500 */
[----:B------:R-:W0:Y:S01]  /*0020*/  LDCU UR4, c[0x0][0x360] ;  /* 0x00006c00ff0477ac */ /* 0x000e220008000800 */
[----:B------:R-:W0:Y:S01]  /*0030*/  S2R R0, SR_TID.X ;  /* 0x0000000000007919 */ /* 0x000e220000002100 */
[----:B------:R-:W1:Y:S01]  /*0040*/  LDCU UR5, c[0x0][0x390] ;  /* 0x00007200ff0577ac */ /* 0x000e620008000800 */
[----:B0-----:R-:W-:-:S05]  /*0050*/  IMAD R5, R5, UR4, R0 ;  /* 0x0000000405057c24 */ /* 0x001fca000f8e0200 */
[----:B-1----:R-:W-:-:S13]  /*0060*/  ISETP.GE.AND P0, PT, R5, UR5, PT ;  /* 0x0000000505007c0c */ /* 0x002fda000bf06270 */
[----:B------:R-:W-:Y:S05]  /*0070*/  @P0 EXIT ;  /* 0x000000000000094d */ /* 0x000fea0003800000 */
[----:B------:R-:W0:Y:S01]  /*0080*/  LDC.64 R2, c[0x0][0x380] ;  /* 0x0000e000ff027b82 */ /* 0x000e220000000a00 */
[----:B------:R-:W1:Y:S01]  /*0090*/  LDCU.64 UR4, c[0x0][0x358] ;  /* 0x00006b00ff0477ac */ /* 0x000e620008000a00 */
[----:B0-----:R-:W-:-:S06]  /*00a0*/  IMAD.WIDE R2, R5, 0x4, R2 ;  /* 0x0000000405027825 */ /* 0x001fcc00078e0202 */
[----:B-1----:R-:W2:Y:S01]  /*00b0*/  LDG.E R2, desc[UR4][R2.64] ;  /* 0x0000000402027981 */ /* 0x002ea2000c1e1900 */
[----:B------:R-:W0:Y:S01]  /*00c0*/  LDC.64 R4, c[0x0][0x388] ;  /* 0x0000e200ff047b82 */ /* 0x000e220000000a00 */
[----:B--2---:R-:W-:-:S05]  /*00d0*/  FMUL R7, R2, R2 ;  /* 0x0000000202077220 */ /* 0x004fca0000400000 */
[----:B0-----:R-:W-:Y:S01]  /*00e0*/  REDG.E.ADD.F32.FTZ.RN.STRONG.GPU desc[UR4][R4.64], R7 ;  /* 0x00000007040079a6 */ /* 0x001fe2000c12f304 */
[----:B------:R-:W-:Y:S05]  /*00f0*/  EXIT ;  /* 0x000000000000794d */ /* 0x000fea0003800000 */
.L_x_0:
[----:B------:R-:W-:-:S00]  /*0100*/  BRA `(.L_x_0) ;  /* 0xfffffffc00fc7947 */ /* 0x000fc0000383ffff */
[----:B------:R-:W-:-:S00]  /*0110*/  NOP ;  /* 0x0000000000007918 */ /* 0x000fc00000000000 */
        /* <DEDUP_REMOVED lines=14> */
.L_x_2:


//--------------------- .text._Z10dotProductPKfS0_Pfi --------------------------
	.section	.text._Z10dotProductPKfS0_Pfi,"ax",@progbits
	.align	128
        .global         _Z10dotProductPKfS0_Pfi
        .type           _Z10dotProductPKfS0_Pfi,@function
        .size           _Z10dotProductPKfS0_Pfi,(.L_x_3 - _Z10dotProductPKfS0_Pfi)
        .other          _Z10dotProductPKfS0_Pfi,@"STO_CUDA_ENTRY STV_DEFAULT"
_Z10dotProductPKfS0_Pfi:
.text._Z10dotProductPKfS0_Pfi:
        /* <DEDUP_REMOVED lines=9> */
[----:B------:R-:W1:Y:S07]  /*0090*/  LDCU.64 UR4, c[0x0][0x358] ;  /* 0x00006b00ff0477ac */ /* 0x000e6e0008000a00 */
[----:B------:R-:W2:Y:S01]  /*00a0*/  LDC.64 R4, c[0x0][0x388] ;  /* 0x0000e200ff047b82 */ /* 0x000ea20000000a00 */
[----:B0-----:R-:W-:-:S06]  /*00b0*/  IMAD.WIDE R2, R7, 0x4, R2 ;  /* 0x0000000407027825 */ /* 0x001fcc00078e0202 */
[----:B-1----:R-:W3:Y:S01]  /*00c0*/  LDG.E R2, desc[UR4][R2.64] ;  /* 0x0000000402027981 */ /* 0x002ee2000c1e1900 */
[----:B--2---:R-:W-:-:S06]  /*00d0*/  IMAD.WIDE R4, R7, 0x4, R4 ;  /* 0x0000000407047825 */ /* 0x004fcc00078e0204 */
[----:B------:R-:W3:Y:S01]  /*00e0*/  LDG.E R5, desc[UR4][R4.64] ;  /* 0x0000000404057981 */ /* 0x000ee2000c1e1900 */
[----:B------:R-:W0:Y:S01]  /*00f0*/  LDC.64 R6, c[0x0][0x390] ;  /* 0x0000e400ff067b82 */ /* 0x000e220000000a00 */
[----:B---3--:R-:W-:-:S05]  /*0100*/  FMUL R9, R2, R5 ;  /* 0x0000000502097220 */ /* 0x008fca0000400000 */
[----:B0-----:R-:W-:Y:S01]  /*0110*/  REDG.E.ADD.F32.FTZ.RN.STRONG.GPU desc[UR4][R6.64], R9 ;  /* 0x00000009060079a6 */ /* 0x001fe2000c12f304 */
[----:B------:R-:W-:Y:S05]  /*0120*/  EXIT ;  /* 0x000000000000794d */ /* 0x000fea0003800000 */
.L_x_1:
        /* <DEDUP_REMOVED lines=13> */
.L_x_3:


//--------------------- .nv.shared.reserved.0     --------------------------
	.section	.nv.shared.reserved.0,"aw",@nobits
	.weak		__nv_reservedSMEM_offset_0_alias
	.size		__nv_reservedSMEM_offset_0_alias, 0, 64
	.other		__nv_reservedSMEM_offset_0_alias,@"STO_CUDA_RESERVED_SHARED STV_DEFAULT"
__nv_reservedSMEM_offset_0_alias:
	.zero		0
	.zero		64


//--------------------- .nv.constant0._Z15vectorMagnitudePKfPfi --------------------------
	.section	.nv.constant0._Z15vectorMagnitudePKfPfi,"a",@progbits
	.sectionflags	@""
	.align	4
.nv.constant0._Z15vectorMagnitudePKfPfi:
	.zero		916


//--------------------- .nv.constant0._Z10dotProductPKfS0_Pfi --------------------------
	.section	.nv.constant0._Z10dotProductPKfS0_Pfi,"a",@progbits
	.sectionflags	@""
	.align	4
.nv.constant0._Z10dotProductPKfS0_Pfi:
	.zero		924


//--------------------- SYMBOLS --------------------------

	.type		.nv.reservedSmem.offset0,@object
	.size		.nv.reservedSmem.offset0,0x4
